	.headerflags	@"EF_CUDA_TEXMODE_UNIFIED EF_CUDA_64BIT_ADDRESS EF_CUDA_ACCELERATORS EF_CUDA_SM90 EF_CUDA_VIRTUAL_SM(EF_CUDA_SM90)"
	.elftype	@"ET_EXEC"


//--------------------- .nv.info                  --------------------------
	.section	.nv.info,"",@"SHT_CUDA_INFO"
	.align	4


	//----- nvinfo : EIATTR_REGCOUNT
	.align		4
        /*0000*/ 	.byte	0x04, 0x2f
        /*0002*/ 	.short	(.L_1 - .L_0)
	.align		4
.L_0:
        /*0004*/ 	.word	index@(triton_poi_fused_ne_0)
        /*0008*/ 	.word	0x0000000a


	//----- nvinfo : EIATTR_MIN_STACK_SIZE
	.align		4
.L_1:
        /*000c*/ 	.byte	0x04, 0x12
        /*000e*/ 	.short	(.L_3 - .L_2)
	.align		4
.L_2:
        /*0010*/ 	.word	index@(triton_poi_fused_ne_0)
        /*0014*/ 	.word	0x00000000


	//----- nvinfo : EIATTR_FRAME_SIZE
	.align		4
.L_3:
        /*0018*/ 	.byte	0x04, 0x11
        /*001a*/ 	.short	(.L_5 - .L_4)
	.align		4
.L_4:
        /*001c*/ 	.word	index@(triton_poi_fused_ne_0)
        /*0020*/ 	.word	0x00000000


	//----- nvinfo : EIATTR_MIN_STACK_SIZE
	.align		4
.L_5:
        /*0024*/ 	.byte	0x04, 0x12
        /*0026*/ 	.short	(.L_7 - .L_6)
	.align		4
.L_6:
        /*0028*/ 	.word	index@(triton_poi_fused_ne_0)
        /*002c*/ 	.word	0x00000000
.L_7:


//--------------------- .nv.info.triton_poi_fused_ne_0 --------------------------
	.section	.nv.info.triton_poi_fused_ne_0,"",@"SHT_CUDA_INFO"
	.sectionflags	@""
	.align	4


	//----- nvinfo : EIATTR_CUDA_API_VERSION
	.align		4
        /*0000*/ 	.byte	0x04, 0x37
        /*0002*/ 	.short	(.L_9 - .L_8)
.L_8:
        /*0004*/ 	.word	0x0000007c


	//----- nvinfo : EIATTR_KPARAM_INFO
	.align		4
.L_9:
        /*0008*/ 	.byte	0x04, 0x17
        /*000a*/ 	.short	(.L_11 - .L_10)
.L_10:
        /*000c*/ 	.word	0x00000000
        /*0010*/ 	.short	0x0002
        /*0012*/ 	.short	0x0010
        /*0014*/ 	.byte	0x00, 0xf0, 0x11, 0x00


	//----- nvinfo : EIATTR_KPARAM_INFO
	.align		4
.L_11:
        /*0018*/ 	.byte	0x04, 0x17
        /*001a*/ 	.short	(.L_13 - .L_12)
.L_12:
        /*001c*/ 	.word	0x00000000
        /*0020*/ 	.short	0x0001
        /*0022*/ 	.short	0x0008
        /*0024*/ 	.byte	0x00, 0xf4, 0x21, 0x00


	//----- nvinfo : EIATTR_KPARAM_INFO
	.align		4
.L_13:
        /*0028*/ 	.byte	0x04, 0x17
        /*002a*/ 	.short	(.L_15 - .L_14)
.L_14:
        /*002c*/ 	.word	0x00000000
        /*0030*/ 	.short	0x0000
        /*0032*/ 	.short	0x0000
        /*0034*/ 	.byte	0x00, 0xf4, 0x21, 0x00


	//----- nvinfo : EIATTR_SPARSE_MMA_MASK
	.align		4
.L_15:
        /*0038*/ 	.byte	0x03, 0x50
        /*003a*/ 	.short	0x0000


	//----- nvinfo : EIATTR_MAXREG_COUNT
	.align		4
        /*003c*/ 	.byte	0x03, 0x1b
        /*003e*/ 	.short	0x00ff


	//----- nvinfo : EIATTR_EXIT_INSTR_OFFSETS
	.align		4
        /*0040*/ 	.byte	0x04, 0x1c
        /*0042*/ 	.short	(.L_17 - .L_16)


	//   ....[0]....
.L_16:
        /*0044*/ 	.word	0x00000140


	//   ....[1]....
        /*0048*/ 	.word	0x00000160


	//----- nvinfo : EIATTR_REQNTID
	.align		4
.L_17:
        /*004c*/ 	.byte	0x04, 0x10
        /*004e*/ 	.short	(.L_19 - .L_18)
.L_18:
        /*0050*/ 	.word	0x00000080
        /*0054*/ 	.word	0x00000001
        /*0058*/ 	.word	0x00000001


	//----- nvinfo : EIATTR_CBANK_PARAM_SIZE
	.align		4
.L_19:
        /*005c*/ 	.byte	0x03, 0x19
        /*005e*/ 	.short	0x0014


	//----- nvinfo : EIATTR_PARAM_CBANK
	.align		4
        /*0060*/ 	.byte	0x04, 0x0a
        /*0062*/ 	.short	(.L_21 - .L_20)
	.align		4
.L_20:
        /*0064*/ 	.word	index@(.nv.constant0.triton_poi_fused_ne_0)
        /*0068*/ 	.short	0x0210
        /*006a*/ 	.short	0x0014


	//----- nvinfo : EIATTR_SW_WAR
	.align		4
.L_21:
        /*006c*/ 	.byte	0x04, 0x36
        /*006e*/ 	.short	(.L_23 - .L_22)
.L_22:
        /*0070*/ 	.word	0x00000008
.L_23:


//--------------------- .nv.callgraph             --------------------------
	.section	.nv.callgraph,"",@"SHT_CUDA_CALLGRAPH"
	.align	4
	.sectionentsize	8
	.align		4
        /*0000*/ 	.word	0x00000000
	.align		4
        /*0004*/ 	.word	0xffffffff
	.align		4
        /*0008*/ 	.word	0x00000000
	.align		4
        /*000c*/ 	.word	0xfffffffe
	.align		4
        /*0010*/ 	.word	0x00000000
	.align		4
        /*0014*/ 	.word	0xfffffffd
	.align		4
        /*0018*/ 	.word	0x00000000
	.align		4
        /*001c*/ 	.word	0xfffffffc


//--------------------- .text.triton_poi_fused_ne_0 --------------------------
	.section	.text.triton_poi_fused_ne_0,"ax",@progbits
	.align	128
        .global         triton_poi_fused_ne_0
        .type           triton_poi_fused_ne_0,@function
        .size           triton_poi_fused_ne_0,(.L_x_1 - triton_poi_fused_ne_0)
        .other          triton_poi_fused_ne_0,@"STO_CUDA_ENTRY STV_DEFAULT"
triton_poi_fused_ne_0:
.text.triton_poi_fused_ne_0:
[----:B------:R-:W0:Y:S02]  /*0000*/  LDC R1, c[0x0][0x28] ;  /* 0x00000a00ff017b82 */ /* 0x000e240000000800 */
[----:B------:R-:W1:Y:S01]  /*0010*/  S2R R0, SR_TID.X ;  /* 0x0000000000007919 */ /* 0x000e620000002100 */
[----:B------:R-:W2:Y:S01]  /*0020*/  LDC.64 R2, c[0x0][0x210] ;  /* 0x00008400ff027b82 */ /* 0x000ea20000000a00 */
[----:B------:R-:W-:Y:S01]  /*0030*/  CS2R R6, SRZ ;  /* 0x0000000000067805 */ /* 0x000fe2000001ff00 */
[----:B------:R-:W-:Y:S01]  /*0040*/  ULDC.64 UR4, c[0x0][0x208] ;  /* 0x0000820000047ab9 */ /* 0x000fe20000000a00 */
[----:B------:R-:W3:Y:S01]  /*0050*/  S2R R5, SR_CTAID.X ;  /* 0x0000000000057919 */ /* 0x000ee20000002500 */
[----:B------:R-:W-:Y:S01]  /*0060*/  ULDC.64 UR6, c[0x0][0x218] ;  /* 0x0000860000067ab9 */ /* 0x000fe20000000a00 */
[----:B-1----:R-:W-:-:S05]  /*0070*/  IMAD.SHL.U32 R0, R0, 0x2, RZ ;  /* 0x0000000200007824 */ /* 0x002fca00078e00ff */
[----:B------:R-:W-:-:S05]  /*0080*/  LOP3.LUT R0, R0, 0xfe, RZ, 0xc0, !PT ;  /* 0x000000fe00007812 */ /* 0x000fca00078ec0ff */
[----:B---3--:R-:W-:-:S04]  /*0090*/  IMAD R5, R5, 0x100, R0 ;  /* 0x0000010005057824 */ /* 0x008fc800078e0200 */
[C---:B--2---:R-:W-:Y:S01]  /*00a0*/  IMAD.WIDE R2, R5.reuse, 0x4, R2 ;  /* 0x0000000405027825 */ /* 0x044fe200078e0202 */
[----:B------:R-:W-:-:S13]  /*00b0*/  ISETP.GE.AND P2, PT, R5, 0x100, PT ;  /* 0x000001000500780c */ /* 0x000fda0003f46270 */
[----:B------:R-:W2:Y:S01]  /*00c0*/  @!P2 LDG.E.64 R6, desc[UR4][R2.64] ;  /* 0x000000040206a981 */ /* 0x000ea2000c1e1b00 */
[----:B------:R-:W-:-:S04]  /*00d0*/  IADD3 R4, P3, R5, UR6, RZ ;  /* 0x0000000605047c10 */ /* 0x000fc8000ff7e0ff */
[----:B------:R-:W-:Y:S02]  /*00e0*/  LEA.HI.X.SX32 R5, R5, UR7, 0x1, P3 ;  /* 0x0000000705057c11 */ /* 0x000fe400098f0eff */
[----:B--2---:R-:W-:Y:S02]  /*00f0*/  LOP3.LUT P1, RZ, R6, 0x7fffffff, RZ, 0xc0, !PT ;  /* 0x7fffffff06ff7812 */ /* 0x004fe4000782c0ff */
[----:B------:R-:W-:Y:S02]  /*0100*/  LOP3.LUT P0, RZ, R7, 0x7fffffff, RZ, 0xc0, !PT ;  /* 0x7fffffff07ff7812 */ /* 0x000fe4000780c0ff */
[----:B------:R-:W-:Y:S02]  /*0110*/  SEL R0, RZ, 0x1, !P1 ;  /* 0x00000001ff007807 */ /* 0x000fe40004800000 */
[----:B------:R-:W-:-:S05]  /*0120*/  SEL R7, RZ, 0x100, !P0 ;  /* 0x00000100ff077807 */ /* 0x000fca0004000000 */
[----:B------:R-:W-:Y:S01]  /*0130*/  IMAD.IADD R7, R0, 0x1, R7 ;  /* 0x0000000100077824 */ /* 0x000fe200078e0207 */
[----:B------:R-:W-:Y:S06]  /*0140*/  @P2 EXIT ;  /* 0x000000000000294d */ /* 0x000fec0003800000 */
[----:B------:R-:W-:Y:S01]  /*0150*/  STG.E.U16 desc[UR4][R4.64], R7 ;  /* 0x0000000704007986 */ /* 0x000fe2000c101504 */
[----:B------:R-:W-:Y:S05]  /*0160*/  EXIT ;  /* 0x000000000000794d */ /* 0x000fea0003800000 */
.L_x_0:
[----:B------:R-:W-:-:S00]  /*0170*/  BRA `(.L_x_0) ;  /* 0xfffffffc00fc7947 */ /* 0x000fc0000383ffff */
[----:B------:R-:W-:-:S00]  /*0180*/  NOP ;  /* 0x0000000000007918 */ /* 0x000fc00000000000 */
[----:B------:R-:W-:-:S00]  /*0190*/  NOP ;  /* 0x0000000000007918 */ /* 0x000fc00000000000 */
[----:B------:R-:W-:-:S00]  /*01a0*/  NOP ;  /* 0x0000000000007918 */ /* 0x000fc00000000000 */
[----:B------:R-:W-:-:S00]  /*01b0*/  NOP ;  /* 0x0000000000007918 */ /* 0x000fc00000000000 */
[----:B------:R-:W-:-:S00]  /*01c0*/  NOP ;  /* 0x0000000000007918 */ /* 0x000fc00000000000 */
[----:B------:R-:W-:-:S00]  /*01d0*/  NOP ;  /* 0x0000000000007918 */ /* 0x000fc00000000000 */
[----:B------:R-:W-:-:S00]  /*01e0*/  NOP ;  /* 0x0000000000007918 */ /* 0x000fc00000000000 */
[----:B------:R-:W-:-:S00]  /*01f0*/  NOP ;  /* 0x0000000000007918 */ /* 0x000fc00000000000 */
.L_x_1:


//--------------------- .nv.constant0.triton_poi_fused_ne_0 --------------------------
	.section	.nv.constant0.triton_poi_fused_ne_0,"a",@progbits
	.sectionflags	@""
	.align	4
.nv.constant0.triton_poi_fused_ne_0:
	.zero		548
